	.headerflags	@"EF_CUDA_TEXMODE_UNIFIED EF_CUDA_64BIT_ADDRESS EF_CUDA_ACCELERATORS EF_CUDA_SM90 EF_CUDA_VIRTUAL_SM(EF_CUDA_SM90)"
	.elftype	@"ET_EXEC"


//--------------------- .nv.info                  --------------------------
	.section	.nv.info,"",@"SHT_CUDA_INFO"
	.align	4


	//----- nvinfo : EIATTR_REGCOUNT
	.align		4
        /*0000*/ 	.byte	0x04, 0x2f
        /*0002*/ 	.short	(.L_2 - .L_1)
	.align		4
.L_1:
        /*0004*/ 	.word	index@(triton_poi_fused_add_exp_log_mul_0)
        /*0008*/ 	.word	0x00000010


	//----- nvinfo : EIATTR_MIN_STACK_SIZE
	.align		4
.L_2:
        /*000c*/ 	.byte	0x04, 0x12
        /*000e*/ 	.short	(.L_4 - .L_3)
	.align		4
.L_3:
        /*0010*/ 	.word	index@(triton_poi_fused_add_exp_log_mul_0)
        /*0014*/ 	.word	0x00000000


	//----- nvinfo : EIATTR_FRAME_SIZE
	.align		4
.L_4:
        /*0018*/ 	.byte	0x04, 0x11
        /*001a*/ 	.short	(.L_6 - .L_5)
	.align		4
.L_5:
        /*001c*/ 	.word	index@(triton_poi_fused_add_exp_log_mul_0)
        /*0020*/ 	.word	0x00000000


	//----- nvinfo : EIATTR_MIN_STACK_SIZE
	.align		4
.L_6:
        /*0024*/ 	.byte	0x04, 0x12
        /*0026*/ 	.short	(.L_8 - .L_7)
	.align		4
.L_7:
        /*0028*/ 	.word	index@(triton_poi_fused_add_exp_log_mul_0)
        /*002c*/ 	.word	0x00000000
.L_8:


//--------------------- .nv.info.triton_poi_fused_add_exp_log_mul_0 --------------------------
	.section	.nv.info.triton_poi_fused_add_exp_log_mul_0,"",@"SHT_CUDA_INFO"
	.sectionflags	@""
	.align	4


	//----- nvinfo : EIATTR_CUDA_API_VERSION
	.align		4
        /*0000*/ 	.byte	0x04, 0x37
        /*0002*/ 	.short	(.L_10 - .L_9)
.L_9:
        /*0004*/ 	.word	0x0000007c


	//----- nvinfo : EIATTR_KPARAM_INFO
	.align		4
.L_10:
        /*0008*/ 	.byte	0x04, 0x17
        /*000a*/ 	.short	(.L_12 - .L_11)
.L_11:
        /*000c*/ 	.word	0x00000000
        /*0010*/ 	.short	0x0002
        /*0012*/ 	.short	0x0010
        /*0014*/ 	.byte	0x00, 0xf0, 0x11, 0x00


	//----- nvinfo : EIATTR_KPARAM_INFO
	.align		4
.L_12:
        /*0018*/ 	.byte	0x04, 0x17
        /*001a*/ 	.short	(.L_14 - .L_13)
.L_13:
        /*001c*/ 	.word	0x00000000
        /*0020*/ 	.short	0x0001
        /*0022*/ 	.short	0x0008
        /*0024*/ 	.byte	0x00, 0xf4, 0x21, 0x00


	//----- nvinfo : EIATTR_KPARAM_INFO
	.align		4
.L_14:
        /*0028*/ 	.byte	0x04, 0x17
        /*002a*/ 	.short	(.L_16 - .L_15)
.L_15:
        /*002c*/ 	.word	0x00000000
        /*0030*/ 	.short	0x0000
        /*0032*/ 	.short	0x0000
        /*0034*/ 	.byte	0x00, 0xf4, 0x21, 0x00


	//----- nvinfo : EIATTR_SPARSE_MMA_MASK
	.align		4
.L_16:
        /*0038*/ 	.byte	0x03, 0x50
        /*003a*/ 	.short	0x0000


	//----- nvinfo : EIATTR_MAXREG_COUNT
	.align		4
        /*003c*/ 	.byte	0x03, 0x1b
        /*003e*/ 	.short	0x00ff


	//----- nvinfo : EIATTR_EXIT_INSTR_OFFSETS
	.align		4
        /*0040*/ 	.byte	0x04, 0x1c
        /*0042*/ 	.short	(.L_18 - .L_17)


	//   ....[0]....
.L_17:
        /*0044*/ 	.word	0x00000560


	//   ....[1]....
        /*0048*/ 	.word	0x00000580


	//----- nvinfo : EIATTR_REQNTID
	.align		4
.L_18:
        /*004c*/ 	.byte	0x04, 0x10
        /*004e*/ 	.short	(.L_20 - .L_19)
.L_19:
        /*0050*/ 	.word	0x00000080
        /*0054*/ 	.word	0x00000001
        /*0058*/ 	.word	0x00000001


	//----- nvinfo : EIATTR_CRS_STACK_SIZE
	.align		4
.L_20:
        /*005c*/ 	.byte	0x04, 0x1e
        /*005e*/ 	.short	(.L_22 - .L_21)
.L_21:
        /*0060*/ 	.word	0x00000000


	//----- nvinfo : EIATTR_CBANK_PARAM_SIZE
	.align		4
.L_22:
        /*0064*/ 	.byte	0x03, 0x19
        /*0066*/ 	.short	0x0014


	//----- nvinfo : EIATTR_PARAM_CBANK
	.align		4
        /*0068*/ 	.byte	0x04, 0x0a
        /*006a*/ 	.short	(.L_24 - .L_23)
	.align		4
.L_23:
        /*006c*/ 	.word	index@(.nv.constant0.triton_poi_fused_add_exp_log_mul_0)
        /*0070*/ 	.short	0x0210
        /*0072*/ 	.short	0x0014


	//----- nvinfo : EIATTR_SW_WAR
	.align		4
.L_24:
        /*0074*/ 	.byte	0x04, 0x36
        /*0076*/ 	.short	(.L_26 - .L_25)
.L_25:
        /*0078*/ 	.word	0x00000008
.L_26:


//--------------------- .nv.callgraph             --------------------------
	.section	.nv.callgraph,"",@"SHT_CUDA_CALLGRAPH"
	.align	4
	.sectionentsize	8
	.align		4
        /*0000*/ 	.word	0x00000000
	.align		4
        /*0004*/ 	.word	0xffffffff
	.align		4
        /*0008*/ 	.word	0x00000000
	.align		4
        /*000c*/ 	.word	0xfffffffe
	.align		4
        /*0010*/ 	.word	0x00000000
	.align		4
        /*0014*/ 	.word	0xfffffffd
	.align		4
        /*0018*/ 	.word	0x00000000
	.align		4
        /*001c*/ 	.word	0xfffffffc


//--------------------- .nv.constant4             --------------------------
	.section	.nv.constant4,"a",@progbits
	.align	8
	.align		8
.nv.constant4:
        /*0000*/ 	.dword	_$_str


//--------------------- .text.triton_poi_fused_add_exp_log_mul_0 --------------------------
	.section	.text.triton_poi_fused_add_exp_log_mul_0,"ax",@progbits
	.align	128
        .global         triton_poi_fused_add_exp_log_mul_0
        .type           triton_poi_fused_add_exp_log_mul_0,@function
        .size           triton_poi_fused_add_exp_log_mul_0,(.L_x_3 - triton_poi_fused_add_exp_log_mul_0)
        .other          triton_poi_fused_add_exp_log_mul_0,@"STO_CUDA_ENTRY STV_DEFAULT"
triton_poi_fused_add_exp_log_mul_0:
.text.triton_poi_fused_add_exp_log_mul_0:
[----:B------:R-:W0:Y:S02]  /*0000*/  LDC R1, c[0x0][0x28] ;  /* 0x00000a00ff017b82 */ /* 0x000e240000000800 */
[----:B------:R-:W1:Y:S01]  /*0010*/  S2R R0, SR_TID.X ;  /* 0x0000000000007919 */ /* 0x000e620000002100 */
[----:B------:R-:W-:Y:S01]  /*0020*/  ULDC.64 UR4, c[0x0][0x208] ;  /* 0x0000820000047ab9 */ /* 0x000fe20000000a00 */
[----:B------:R-:W-:Y:S01]  /*0030*/  BSSY B0, `(.L_x_0) ;  /* 0x000000b000007945 */ /* 0x000fe20003800000 */
[----:B------:R-:W2:Y:S01]  /*0040*/  S2R R3, SR_CTAID.X ;  /* 0x0000000000037919 */ /* 0x000ea20000002500 */
[----:B-1----:R-:W-:-:S04]  /*0050*/  SHF.L.U32 R0, R0, 0x1, RZ ;  /* 0x0000000100007819 */ /* 0x002fc800000006ff */
[----:B------:R-:W-:-:S04]  /*0060*/  LOP3.LUT R0, R0, 0xfe, RZ, 0xc0, !PT ;  /* 0x000000fe00007812 */ /* 0x000fc800078ec0ff */
[----:B--2---:R-:W-:Y:S02]  /*0070*/  LEA R0, R3, R0, 0x8 ;  /* 0x0000000003007211 */ /* 0x004fe400078e40ff */
[----:B------:R-:W-:Y:S02]  /*0080*/  CS2R R2, SRZ ;  /* 0x0000000000027805 */ /* 0x000fe4000001ff00 */
[----:B------:R-:W-:-:S13]  /*0090*/  ISETP.GE.AND P0, PT, R0, 0x100, PT ;  /* 0x000001000000780c */ /* 0x000fda0003f06270 */
[----:B------:R-:W-:Y:S05]  /*00a0*/  @P0 BRA `(.L_x_1) ;  /* 0x00000000000c0947 */ /* 0x000fea0003800000 */
[----:B------:R-:W1:Y:S02]  /*00b0*/  LDC.64 R2, c[0x0][0x210] ;  /* 0x00008400ff027b82 */ /* 0x000e640000000a00 */
[----:B-1----:R-:W-:-:S06]  /*00c0*/  IMAD.WIDE R2, R0, 0x4, R2 ;  /* 0x0000000400027825 */ /* 0x002fcc00078e0202 */
[----:B------:R-:W5:Y:S02]  /*00d0*/  LDG.E.64 R2, desc[UR4][R2.64] ;  /* 0x0000000402027981 */ /* 0x000f64000c1e1b00 */
.L_x_1:
[----:B------:R-:W-:Y:S05]  /*00e0*/  BSYNC B0 ;  /* 0x0000000000007941 */ /* 0x000fea0003800000 */
.L_x_0:
[----:B-----5:R-:W-:Y:S01]  /*00f0*/  FMUL R4, R2, 1.4426950216293334961 ;  /* 0x3fb8aa3b02047820 */ /* 0x020fe20000400000 */
[----:B------:R-:W-:Y:S01]  /*0100*/  FMUL R5, R3, 1.4426950216293334961 ;  /* 0x3fb8aa3b03057820 */ /* 0x000fe20000400000 */
[----:B------:R-:W-:-:S03]  /*0110*/  ULDC.64 UR6, c[0x0][0x218] ;  /* 0x0000860000067ab9 */ /* 0x000fc60000000a00 */
[----:B------:R-:W-:Y:S02]  /*0120*/  FSETP.GEU.AND P1, PT, R4, -126, PT ;  /* 0xc2fc00000400780b */ /* 0x000fe40003f2e000 */
[----:B------:R-:W-:-:S11]  /*0130*/  FSETP.GEU.AND P2, PT, R5, -126, PT ;  /* 0xc2fc00000500780b */ /* 0x000fd60003f4e000 */
[----:B------:R-:W-:Y:S02]  /*0140*/  @!P1 FMUL R4, R4, 0.5 ;  /* 0x3f00000004049820 */ /* 0x000fe40000400000 */
[----:B------:R-:W-:Y:S02]  /*0150*/  @!P2 FMUL R5, R5, 0.5 ;  /* 0x3f0000000505a820 */ /* 0x000fe40000400000 */
[----:B------:R-:W1:Y:S08]  /*0160*/  MUFU.EX2 R2, R4 ;  /* 0x0000000400027308 */ /* 0x000e700000000800 */
[----:B------:R-:W2:Y:S01]  /*0170*/  MUFU.EX2 R3, R5 ;  /* 0x0000000500037308 */ /* 0x000ea20000000800 */
[----:B-1----:R-:W-:-:S04]  /*0180*/  @!P1 FMUL R2, R2, R2 ;  /* 0x0000000202029220 */ /* 0x002fc80000400000 */
[----:B------:R-:W-:Y:S01]  /*0190*/  FMUL R7, R2, 0.10480987280607223511 ;  /* 0x3dd6a68f02077820 */ /* 0x000fe20000400000 */
[----:B--2---:R-:W-:-:S03]  /*01a0*/  @!P2 FMUL R3, R3, R3 ;  /* 0x000000030303a220 */ /* 0x004fc60000400000 */
[----:B------:R-:W-:Y:S01]  /*01b0*/  FFMA R7, R2, 0.89519011974334716797, R7 ;  /* 0x3f652b2e02077823 */ /* 0x000fe20000000007 */
[----:B------:R-:W-:-:S04]  /*01c0*/  FMUL R6, R3, 0.10480987280607223511 ;  /* 0x3dd6a68f03067820 */ /* 0x000fc80000400000 */
[----:B------:R-:W-:Y:S01]  /*01d0*/  FFMA R6, R3, 0.89519011974334716797, R6 ;  /* 0x3f652b2e03067823 */ /* 0x000fe20000000006 */
[----:B------:R-:W-:Y:S01]  /*01e0*/  FADD R3, R7, 1.1920928955078125e-07 ;  /* 0x3400000007037421 */ /* 0x000fe20000000000 */
[----:B------:R-:W-:Y:S02]  /*01f0*/  HFMA2.MMA R7, -RZ, RZ, 1.5048828125, 33.21875 ;  /* 0x3e055027ff077435 */ /* 0x000fe400000001ff */
[----:B------:R-:W-:Y:S02]  /*0200*/  FADD R2, R6, 1.1920928955078125e-07 ;  /* 0x3400000006027421 */ /* 0x000fe40000000000 */
[----:B------:R-:W-:-:S03]  /*0210*/  FSETP.GEU.AND P1, PT, R3, 1.175494350822287508e-38, PT ;  /* 0x008000000300780b */ /* 0x000fc60003f2e000 */
[----:B------:R-:W-:-:S04]  /*0220*/  FSETP.GEU.AND P2, PT, R2, 1.175494350822287508e-38, PT ;  /* 0x008000000200780b */ /* 0x000fc80003f4e000 */
[----:B------:R-:W-:-:S06]  /*0230*/  FSEL R9, RZ, -23, P2 ;  /* 0xc1b80000ff097808 */ /* 0x000fcc0001000000 */
[----:B------:R-:W-:-:S03]  /*0240*/  @!P1 FMUL R3, R3, 8388608 ;  /* 0x4b00000003039820 */ /* 0x000fc60000400000 */
[----:B------:R-:W-:Y:S02]  /*0250*/  @!P2 FMUL R2, R2, 8388608 ;  /* 0x4b0000000202a820 */ /* 0x000fe40000400000 */
[----:B------:R-:W-:Y:S02]  /*0260*/  IADD3 R4, R3, -0x3f2aaaab, RZ ;  /* 0xc0d5555503047810 */ /* 0x000fe40007ffe0ff */
[----:B------:R-:W-:Y:S02]  /*0270*/  ISETP.GE.U32.AND P3, PT, R3, 0x7f800000, PT ;  /* 0x7f8000000300780c */ /* 0x000fe40003f66070 */
[----:B------:R-:W-:Y:S02]  /*0280*/  IADD3 R5, R2, -0x3f2aaaab, RZ ;  /* 0xc0d5555502057810 */ /* 0x000fe40007ffe0ff */
[----:B------:R-:W-:Y:S02]  /*0290*/  LOP3.LUT R8, R4, 0xff800000, RZ, 0xc0, !PT ;  /* 0xff80000004087812 */ /* 0x000fe400078ec0ff */
[----:B------:R-:W-:-:S02]  /*02a0*/  LOP3.LUT R11, R5, 0xff800000, RZ, 0xc0, !PT ;  /* 0xff800000050b7812 */ /* 0x000fc400078ec0ff */
[----:B------:R-:W-:Y:S02]  /*02b0*/  IADD3 R5, R3, -R8, RZ ;  /* 0x8000000803057210 */ /* 0x000fe40007ffe0ff */
[----:B------:R-:W-:Y:S02]  /*02c0*/  IADD3 R4, R2, -R11, RZ ;  /* 0x8000000b02047210 */ /* 0x000fe40007ffe0ff */
[----:B------:R-:W-:Y:S01]  /*02d0*/  FSETP.NEU.AND P2, PT, R3, RZ, PT ;  /* 0x000000ff0300720b */ /* 0x000fe20003f4d000 */
[----:B------:R-:W-:Y:S02]  /*02e0*/  FADD R5, R5, -1 ;  /* 0xbf80000005057421 */ /* 0x000fe40000000000 */
[----:B------:R-:W-:Y:S02]  /*02f0*/  FADD R4, R4, -1 ;  /* 0xbf80000004047421 */ /* 0x000fe40000000000 */
[-C--:B------:R-:W-:Y:S02]  /*0300*/  FFMA.FTZ R6, R5, -R7.reuse, 0.14084610342979431152 ;  /* 0x3e1039f605067423 */ /* 0x080fe40000010807 */
[----:B------:R-:W-:-:S02]  /*0310*/  FFMA.FTZ R7, R4, -R7, 0.14084610342979431152 ;  /* 0x3e1039f604077423 */ /* 0x000fc40000010807 */
[C---:B------:R-:W-:Y:S02]  /*0320*/  FFMA.FTZ R6, R5.reuse, R6, -0.12148627638816833496 ;  /* 0xbdf8cdcc05067423 */ /* 0x040fe40000010006 */
[C---:B------:R-:W-:Y:S02]  /*0330*/  FFMA.FTZ R7, R4.reuse, R7, -0.12148627638816833496 ;  /* 0xbdf8cdcc04077423 */ /* 0x040fe40000010007 */
[C---:B------:R-:W-:Y:S02]  /*0340*/  FFMA.FTZ R6, R5.reuse, R6, 0.13980610668659210205 ;  /* 0x3e0f295505067423 */ /* 0x040fe40000010006 */
[C---:B------:R-:W-:Y:S02]  /*0350*/  FFMA.FTZ R7, R4.reuse, R7, 0.13980610668659210205 ;  /* 0x3e0f295504077423 */ /* 0x040fe40000010007 */
[----:B------:R-:W-:Y:S02]  /*0360*/  FFMA.FTZ R6, R5, R6, -0.16684235632419586182 ;  /* 0xbe2ad8b905067423 */ /* 0x000fe40000010006 */
[----:B------:R-:W-:-:S02]  /*0370*/  FFMA.FTZ R7, R4, R7, -0.16684235632419586182 ;  /* 0xbe2ad8b904077423 */ /* 0x000fc40000010007 */
[C---:B------:R-:W-:Y:S01]  /*0380*/  FFMA.FTZ R10, R5.reuse, R6, 0.20012299716472625732 ;  /* 0x3e4ced0b050a7423 */ /* 0x040fe20000010006 */
[----:B------:R-:W-:Y:S01]  /*0390*/  FSEL R6, RZ, -23, P1 ;  /* 0xc1b80000ff067808 */ /* 0x000fe20000800000 */
[----:B------:R-:W-:Y:S01]  /*03a0*/  FFMA.FTZ R7, R4, R7, 0.20012299716472625732 ;  /* 0x3e4ced0b04077423 */ /* 0x000fe20000010007 */
[----:B------:R-:W-:Y:S01]  /*03b0*/  ISETP.GE.U32.AND P1, PT, R2, 0x7f800000, PT ;  /* 0x7f8000000200780c */ /* 0x000fe20003f26070 */
[C---:B------:R-:W-:Y:S02]  /*03c0*/  FFMA.FTZ R10, R5.reuse, R10, -0.24999669194221496582 ;  /* 0xbe7fff22050a7423 */ /* 0x040fe4000001000a */
[C---:B------:R-:W-:Y:S02]  /*03d0*/  FFMA.FTZ R7, R4.reuse, R7, -0.24999669194221496582 ;  /* 0xbe7fff2204077423 */ /* 0x040fe40000010007 */
[C---:B------:R-:W-:Y:S02]  /*03e0*/  FFMA.FTZ R10, R5.reuse, R10, 0.33333182334899902344 ;  /* 0x3eaaaa78050a7423 */ /* 0x040fe4000001000a */
[C---:B------:R-:W-:Y:S01]  /*03f0*/  FFMA.FTZ R13, R4.reuse, R7, 0.33333182334899902344 ;  /* 0x3eaaaa78040d7423 */ /* 0x040fe20000010007 */
[----:B------:R-:W-:Y:S01]  /*0400*/  I2FP.F32.S32 R7, R8 ;  /* 0x0000000800077245 */ /* 0x000fe20000201400 */
[----:B------:R-:W-:Y:S01]  /*0410*/  FFMA.FTZ R10, R5, R10, -0.5 ;  /* 0xbf000000050a7423 */ /* 0x000fe2000001000a */
[----:B------:R-:W-:Y:S01]  /*0420*/  I2FP.F32.S32 R8, R11 ;  /* 0x0000000b00087245 */ /* 0x000fe20000201400 */
[----:B------:R-:W-:-:S02]  /*0430*/  FFMA.FTZ R13, R4, R13, -0.5 ;  /* 0xbf000000040d7423 */ /* 0x000fc4000001000d */
[----:B------:R-:W-:Y:S01]  /*0440*/  FMUL R10, R5, R10 ;  /* 0x0000000a050a7220 */ /* 0x000fe20000400000 */
[----:B------:R-:W-:Y:S01]  /*0450*/  FFMA.FTZ R6, R7, 1.1920928955078125e-07, R6 ;  /* 0x3400000007067823 */ /* 0x000fe20000010006 */
[----:B------:R-:W-:Y:S01]  /*0460*/  FMUL R13, R4, R13 ;  /* 0x0000000d040d7220 */ /* 0x000fe20000400000 */
[----:B------:R-:W-:Y:S01]  /*0470*/  FFMA.FTZ R8, R8, 1.1920928955078125e-07, R9 ;  /* 0x3400000008087823 */ /* 0x000fe20000010009 */
[----:B------:R-:W-:Y:S02]  /*0480*/  FFMA.FTZ R5, R5, R10, R5 ;  /* 0x0000000a05057223 */ /* 0x000fe40000010005 */
[----:B------:R-:W-:Y:S01]  /*0490*/  FFMA.FTZ R13, R4, R13, R4 ;  /* 0x0000000d040d7223 */ /* 0x000fe20000010004 */
[----:B------:R-:W-:Y:S01]  /*04a0*/  @P3 MOV R4, 0x7f800000 ;  /* 0x7f80000000043802 */ /* 0x000fe20000000f00 */
[----:B------:R-:W-:Y:S01]  /*04b0*/  FFMA.FTZ R6, R6, 0.69314718246459960938, R5 ;  /* 0x3f31721806067823 */ /* 0x000fe20000010005 */
[----:B------:R-:W-:Y:S01]  /*04c0*/  @P1 MOV R5, 0x7f800000 ;  /* 0x7f80000000051802 */ /* 0x000fe20000000f00 */
[----:B------:R-:W-:-:S02]  /*04d0*/  FFMA.FTZ R8, R8, 0.69314718246459960938, R13 ;  /* 0x3f31721808087823 */ /* 0x000fc4000001000d */
[----:B------:R-:W-:Y:S01]  /*04e0*/  @P3 FFMA.FTZ R6, R3, R4, +INF ;  /* 0x7f80000003063423 */ /* 0x000fe20000010004 */
[----:B------:R-:W-:Y:S01]  /*04f0*/  SHF.R.S32.HI R3, RZ, 0x1f, R0 ;  /* 0x0000001fff037819 */ /* 0x000fe20000011400 */
[----:B------:R-:W-:Y:S01]  /*0500*/  @P1 FFMA.FTZ R8, R2, R5, +INF ;  /* 0x7f80000002081423 */ /* 0x000fe20000010005 */
[----:B------:R-:W-:Y:S02]  /*0510*/  LEA R4, P3, R0, UR6, 0x2 ;  /* 0x0000000600047c11 */ /* 0x000fe4000f8610ff */
[----:B------:R-:W-:Y:S02]  /*0520*/  FSETP.NEU.AND P1, PT, R2, RZ, PT ;  /* 0x000000ff0200720b */ /* 0x000fe40003f2d000 */
[----:B------:R-:W-:Y:S02]  /*0530*/  LEA.HI.X R5, R0, UR7, R3, 0x2, P3 ;  /* 0x0000000700057c11 */ /* 0x000fe400098f1403 */
[----:B------:R-:W-:Y:S02]  /*0540*/  FSEL R6, R6, -INF , P2 ;  /* 0xff80000006067808 */ /* 0x000fe40001000000 */
[----:B------:R-:W-:Y:S01]  /*0550*/  FSEL R7, R8, -INF , P1 ;  /* 0xff80000008077808 */ /* 0x000fe20000800000 */
[----:B------:R-:W-:Y:S06]  /*0560*/  @P0 EXIT ;  /* 0x000000000000094d */ /* 0x000fec0003800000 */
[----:B------:R-:W-:Y:S01]  /*0570*/  STG.E.64 desc[UR4][R4.64], R6 ;  /* 0x0000000604007986 */ /* 0x000fe2000c101b04 */
[----:B------:R-:W-:Y:S05]  /*0580*/  EXIT ;  /* 0x000000000000794d */ /* 0x000fea0003800000 */
.L_x_2:
[----:B------:R-:W-:-:S00]  /*0590*/  BRA `(.L_x_2) ;  /* 0xfffffffc00fc7947 */ /* 0x000fc0000383ffff */
[----:B------:R-:W-:-:S00]  /*05a0*/  NOP ;  /* 0x0000000000007918 */ /* 0x000fc00000000000 */
        /* <DEDUP_REMOVED lines=13> */
.L_x_3:


//--------------------- .nv.global.init           --------------------------
	.section	.nv.global.init,"aw",@progbits
.nv.global.init:
	.type		_$_str,@object
	.size		_$_str,(.L_0 - _$_str)
_$_str:
        /*0000*/ 	.byte	0x5f, 0x5f, 0x43, 0x55, 0x44, 0x41, 0x5f, 0x46, 0x54, 0x5a, 0x00
.L_0:


//--------------------- .nv.constant0.triton_poi_fused_add_exp_log_mul_0 --------------------------
	.section	.nv.constant0.triton_poi_fused_add_exp_log_mul_0,"a",@progbits
	.sectionflags	@""
	.align	4
.nv.constant0.triton_poi_fused_add_exp_log_mul_0:
	.zero		548
